//
// Generated by NVIDIA NVVM Compiler
//
// Compiler Build ID: CL-36424714
// Cuda compilation tools, release 13.0, V13.0.88
// Based on NVVM 20.0.0
//

.version 9.0
.target sm_100
.address_size 64

	// .globl	rope_f32

.visible .entry rope_f32(
	.param .u64 .ptr .align 1 rope_f32_param_0,
	.param .u64 .ptr .align 1 rope_f32_param_1,
	.param .u64 .ptr .align 1 rope_f32_param_2,
	.param .u64 .ptr .align 1 rope_f32_param_3,
	.param .u32 rope_f32_param_4,
	.param .u32 rope_f32_param_5,
	.param .u32 rope_f32_param_6
)
{
	.reg .pred 	%p<2>;
	.reg .b32 	%r<22>;
	.reg .b32 	%f<12>;
	.reg .b64 	%rd<18>;

	ld.param.u64 	%rd1, [rope_f32_param_0];
	ld.param.u64 	%rd2, [rope_f32_param_1];
	ld.param.u64 	%rd3, [rope_f32_param_2];
	ld.param.u64 	%rd4, [rope_f32_param_3];
	ld.param.u32 	%r4, [rope_f32_param_4];
	ld.param.u32 	%r2, [rope_f32_param_5];
	ld.param.u32 	%r3, [rope_f32_param_6];
	mov.u32 	%r5, %ctaid.x;
	mov.u32 	%r6, %ntid.x;
	mov.u32 	%r7, %tid.x;
	mad.lo.s32 	%r1, %r5, %r6, %r7;
	shl.b32 	%r8, %r1, 1;
	mul.lo.s32 	%r9, %r2, %r4;
	setp.ge.u32 	%p1, %r8, %r9;
	@%p1 bra 	$L__BB0_2;
	cvta.to.global.u64 	%rd5, %rd2;
	cvta.to.global.u64 	%rd6, %rd3;
	cvta.to.global.u64 	%rd7, %rd1;
	cvta.to.global.u64 	%rd8, %rd4;
	shr.u32 	%r10, %r2, 1;
	div.u32 	%r11, %r1, %r10;
	mul.lo.s32 	%r12, %r11, %r10;
	sub.s32 	%r13, %r1, %r12;
	shr.u32 	%r14, %r3, 1;
	div.u32 	%r15, %r13, %r14;
	mul.lo.s32 	%r16, %r15, %r14;
	sub.s32 	%r17, %r13, %r16;
	mul.lo.s32 	%r18, %r11, %r2;
	mad.lo.s32 	%r19, %r15, %r3, %r18;
	add.s32 	%r20, %r19, %r17;
	add.s32 	%r21, %r20, %r14;
	mul.wide.u32 	%rd9, %r13, 4;
	add.s64 	%rd10, %rd5, %rd9;
	ld.global.f32 	%f1, [%rd10];
	add.s64 	%rd11, %rd6, %rd9;
	ld.global.f32 	%f2, [%rd11];
	mul.wide.u32 	%rd12, %r20, 4;
	add.s64 	%rd13, %rd7, %rd12;
	ld.global.f32 	%f3, [%rd13];
	mul.f32 	%f4, %f1, %f3;
	mul.wide.u32 	%rd14, %r21, 4;
	add.s64 	%rd15, %rd7, %rd14;
	ld.global.f32 	%f5, [%rd15];
	mul.f32 	%f6, %f2, %f5;
	sub.f32 	%f7, %f4, %f6;
	add.s64 	%rd16, %rd8, %rd12;
	st.global.f32 	[%rd16], %f7;
	ld.global.f32 	%f8, [%rd13];
	ld.global.f32 	%f9, [%rd15];
	mul.f32 	%f10, %f1, %f9;
	fma.rn.f32 	%f11, %f2, %f8, %f10;
	add.s64 	%rd17, %rd8, %rd14;
	st.global.f32 	[%rd17], %f11;
$L__BB0_2:
	ret;

}


// ===== COMPILED SASS (sm_100) =====

	.target	sm_100

	.elftype	@"ET_EXEC"


//--------------------- .note.nv.tkinfo           --------------------------
	.section	.note.nv.tkinfo,"",@"SHT_NOTE"
	.sectionflags	@"SHF_NOTE_NV_TKINFO"
	.tkinfo
        /*0018*/ 	.word	0x00000002
        /*0030*/ 	.string	""
        /*0030*/ 	.string	"ptxas"
        /*0030*/ 	.string	"Cuda compilation tools, release 13.0, V13.0.88"
        /*0030*/ 	.string	"Build cuda_13.0.r13.0/compiler.36424714_0"
        /*0030*/ 	.string	"-arch sm_100 -m 64 "



//--------------------- .note.nv.cuinfo           --------------------------
	.section	.note.nv.cuinfo,"",@"SHT_NOTE"
	.sectionflags	@"SHF_NOTE_NV_CUINFO"
        /*0018*/ 	.short	0x0002
        /*001a*/ 	.short	0x0064
        /*001c*/ 	.short	0x0082
	.zero		2


//--------------------- .nv.info                  --------------------------
	.section	.nv.info,"",@"SHT_CUDA_INFO"
	.align	4


	//----- nvinfo : EIATTR_REGCOUNT
	.align		4
        /*0000*/ 	.byte	0x04, 0x2f
        /*0002*/ 	.short	(.L_1 - .L_0)
	.align		4
.L_0:
        /*0004*/ 	.word	index@(rope_f32)
        /*0008*/ 	.word	0x00000016


	//----- nvinfo : EIATTR_FRAME_SIZE
	.align		4
.L_1:
        /*000c*/ 	.byte	0x04, 0x11
        /*000e*/ 	.short	(.L_3 - .L_2)
	.align		4
.L_2:
        /*0010*/ 	.word	index@(rope_f32)
        /*0014*/ 	.word	0x00000000


	//----- nvinfo : EIATTR_MIN_STACK_SIZE
	.align		4
.L_3:
        /*0018*/ 	.byte	0x04, 0x12
        /*001a*/ 	.short	(.L_5 - .L_4)
	.align		4
.L_4:
        /*001c*/ 	.word	index@(rope_f32)
        /*0020*/ 	.word	0x00000000
.L_5:


//--------------------- .nv.compat                --------------------------
	.section	.nv.compat,"",@"SHT_CUDA_COMPAT_INFO"
	.align	4
        /*0000*/ 	.byte	0x02, 0x09, 0x00, 0x00, 0x02, 0x02, 0x01, 0x00, 0x02, 0x05, 0x05, 0x00, 0x03, 0x07, 0x01, 0x01
        /*0010*/ 	.byte	0x02, 0x03, 0x00, 0x00, 0x02, 0x06, 0x01, 0x00, 0x04, 0x0b, 0x08, 0x00, 0x09, 0x00, 0x00, 0x00
        /*0020*/ 	.byte	0x00, 0x00, 0x00, 0x00


//--------------------- .nv.info.rope_f32         --------------------------
	.section	.nv.info.rope_f32,"",@"SHT_CUDA_INFO"
	.sectionflags	@""
	.align	4


	//----- nvinfo : EIATTR_CUDA_API_VERSION
	.align		4
        /*0000*/ 	.byte	0x04, 0x37
        /*0002*/ 	.short	(.L_7 - .L_6)
.L_6:
        /*0004*/ 	.word	0x00000082


	//----- nvinfo : EIATTR_KPARAM_INFO
	.align		4
.L_7:
        /*0008*/ 	.byte	0x04, 0x17
        /*000a*/ 	.short	(.L_9 - .L_8)
.L_8:
        /*000c*/ 	.word	0x00000000
        /*0010*/ 	.short	0x0006
        /*0012*/ 	.short	0x0028
        /*0014*/ 	.byte	0x00, 0xf0, 0x11, 0x00


	//----- nvinfo : EIATTR_KPARAM_INFO
	.align		4
.L_9:
        /*0018*/ 	.byte	0x04, 0x17
        /*001a*/ 	.short	(.L_11 - .L_10)
.L_10:
        /*001c*/ 	.word	0x00000000
        /*0020*/ 	.short	0x0005
        /*0022*/ 	.short	0x0024
        /*0024*/ 	.byte	0x00, 0xf0, 0x11, 0x00


	//----- nvinfo : EIATTR_KPARAM_INFO
	.align		4
.L_11:
        /*0028*/ 	.byte	0x04, 0x17
        /*002a*/ 	.short	(.L_13 - .L_12)
.L_12:
        /*002c*/ 	.word	0x00000000
        /*0030*/ 	.short	0x0004
        /*0032*/ 	.short	0x0020
        /*0034*/ 	.byte	0x00, 0xf0, 0x11, 0x00


	//----- nvinfo : EIATTR_KPARAM_INFO
	.align		4
.L_13:
        /*0038*/ 	.byte	0x04, 0x17
        /*003a*/ 	.short	(.L_15 - .L_14)
.L_14:
        /*003c*/ 	.word	0x00000000
        /*0040*/ 	.short	0x0003
        /*0042*/ 	.short	0x0018
        /*0044*/ 	.byte	0x00, 0xf5, 0x21, 0x00


	//----- nvinfo : EIATTR_KPARAM_INFO
	.align		4
.L_15:
        /*0048*/ 	.byte	0x04, 0x17
        /*004a*/ 	.short	(.L_17 - .L_16)
.L_16:
        /*004c*/ 	.word	0x00000000
        /*0050*/ 	.short	0x0002
        /*0052*/ 	.short	0x0010
        /*0054*/ 	.byte	0x00, 0xf5, 0x21, 0x00


	//----- nvinfo : EIATTR_KPARAM_INFO
	.align		4
.L_17:
        /*0058*/ 	.byte	0x04, 0x17
        /*005a*/ 	.short	(.L_19 - .L_18)
.L_18:
        /*005c*/ 	.word	0x00000000
        /*0060*/ 	.short	0x0001
        /*0062*/ 	.short	0x0008
        /*0064*/ 	.byte	0x00, 0xf5, 0x21, 0x00


	//----- nvinfo : EIATTR_KPARAM_INFO
	.align		4
.L_19:
        /*0068*/ 	.byte	0x04, 0x17
        /*006a*/ 	.short	(.L_21 - .L_20)
.L_20:
        /*006c*/ 	.word	0x00000000
        /*0070*/ 	.short	0x0000
        /*0072*/ 	.short	0x0000
        /*0074*/ 	.byte	0x00, 0xf5, 0x21, 0x00


	//----- nvinfo : EIATTR_SPARSE_MMA_MASK
	.align		4
.L_21:
        /*0078*/ 	.byte	0x03, 0x50
        /*007a*/ 	.short	0x0000


	//----- nvinfo : EIATTR_MAXREG_COUNT
	.align		4
        /*007c*/ 	.byte	0x03, 0x1b
        /*007e*/ 	.short	0x00ff


	//----- nvinfo : EIATTR_MERCURY_ISA_VERSION
	.align		4
        /*0080*/ 	.byte	0x03, 0x5f
        /*0082*/ 	.short	0x0101


	//----- nvinfo : EIATTR_VRC_CTA_INIT_COUNT
	.align		4
        /*0084*/ 	.byte	0x02, 0x4a
	.zero		1
	.zero		1


	//----- nvinfo : EIATTR_EXIT_INSTR_OFFSETS
	.align		4
        /*0088*/ 	.byte	0x04, 0x1c
        /*008a*/ 	.short	(.L_23 - .L_22)


	//   ....[0]....
.L_22:
        /*008c*/ 	.word	0x00000090


	//   ....[1]....
        /*0090*/ 	.word	0x00000500


	//----- nvinfo : EIATTR_CBANK_PARAM_SIZE
	.align		4
.L_23:
        /*0094*/ 	.byte	0x03, 0x19
        /*0096*/ 	.short	0x002c


	//----- nvinfo : EIATTR_PARAM_CBANK
	.align		4
        /*0098*/ 	.byte	0x04, 0x0a
        /*009a*/ 	.short	(.L_25 - .L_24)
	.align		4
.L_24:
        /*009c*/ 	.word	index@(.nv.constant0.rope_f32)
        /*00a0*/ 	.short	0x0380
        /*00a2*/ 	.short	0x002c


	//----- nvinfo : EIATTR_SW_WAR
	.align		4
.L_25:
        /*00a4*/ 	.byte	0x04, 0x36
        /*00a6*/ 	.short	(.L_27 - .L_26)
.L_26:
        /*00a8*/ 	.word	0x00000008
.L_27:


//--------------------- .nv.callgraph             --------------------------
	.section	.nv.callgraph,"",@"SHT_CUDA_CALLGRAPH"
	.align	4
	.sectionentsize	8
	.align		4
        /*0000*/ 	.word	0x00000000
	.align		4
        /*0004*/ 	.word	0xffffffff
	.align		4
        /*0008*/ 	.word	0x00000000
	.align		4
        /*000c*/ 	.word	0xfffffffe
	.align		4
        /*0010*/ 	.word	0x00000000
	.align		4
        /*0014*/ 	.word	0xfffffffd
	.align		4
        /*0018*/ 	.word	0x00000000
	.align		4
        /*001c*/ 	.word	0xfffffffc


//--------------------- .text.rope_f32            --------------------------
	.section	.text.rope_f32,"ax",@progbits
	.align	128
        .global         rope_f32
        .type           rope_f32,@function
        .size           rope_f32,(.L_x_1 - rope_f32)
        .other          rope_f32,@"STO_CUDA_ENTRY STV_DEFAULT"
rope_f32:
.text.rope_f32:
[----:B------:R-:W-:Y:S01]  /*0000*/  LDC R1, c[0x0][0x37c] ;  /* 0x0000df00ff017b82 */ /* 0x000fe20000000800 */
[----:B------:R-:W0:Y:S07]  /*0010*/  S2R R3, SR_TID.X ;  /* 0x0000000000037919 */ /* 0x000e2e0000002100 */
[----:B------:R-:W0:Y:S01]  /*0020*/  S2UR UR6, SR_CTAID.X ;  /* 0x00000000000679c3 */ /* 0x000e220000002500 */
[----:B------:R-:W1:Y:S07]  /*0030*/  LDCU.64 UR4, c[0x0][0x3a0] ;  /* 0x00007400ff0477ac */ /* 0x000e6e0008000a00 */
[----:B------:R-:W0:Y:S01]  /*0040*/  LDC R0, c[0x0][0x360] ;  /* 0x0000d800ff007b82 */ /* 0x000e220000000800 */
[----:B-1----:R-:W-:Y:S01]  /*0050*/  UIMAD UR4, UR5, UR4, URZ ;  /* 0x00000004050472a4 */ /* 0x002fe2000f8e02ff */
[----:B0-----:R-:W-:-:S05]  /*0060*/  IMAD R0, R0, UR6, R3 ;  /* 0x0000000600007c24 */ /* 0x001fca000f8e0203 */
[----:B------:R-:W-:-:S04]  /*0070*/  SHF.L.U32 R2, R0, 0x1, RZ ;  /* 0x0000000100027819 */ /* 0x000fc800000006ff */
[----:B------:R-:W-:-:S13]  /*0080*/  ISETP.GE.U32.AND P0, PT, R2, UR4, PT ;  /* 0x0000000402007c0c */ /* 0x000fda000bf06070 */
[----:B------:R-:W-:Y:S05]  /*0090*/  @P0 EXIT ;  /* 0x000000000000094d */ /* 0x000fea0003800000 */
[----:B------:R-:W-:Y:S01]  /*00a0*/  USHF.R.U32.HI UR4, URZ, 0x1, UR5 ;  /* 0x00000001ff047899 */ /* 0x000fe20008011605 */
[----:B------:R-:W0:Y:S01]  /*00b0*/  LDC.64 R10, c[0x0][0x390] ;  /* 0x0000e400ff0a7b82 */ /* 0x000e220000000a00 */
[----:B------:R-:W1:Y:S04]  /*00c0*/  LDCU UR7, c[0x0][0x3a8] ;  /* 0x00007500ff0777ac */ /* 0x000e680008000800 */
[----:B------:R-:W-:Y:S01]  /*00d0*/  IADD3 R5, PT, PT, RZ, -UR4, RZ ;  /* 0x80000004ff057c10 */ /* 0x000fe2000fffe0ff */
[----:B------:R-:W2:Y:S01]  /*00e0*/  LDCU.64 UR8, c[0x0][0x358] ;  /* 0x00006b00ff0877ac */ /* 0x000ea20008000a00 */
[----:B------:R-:W-:Y:S01]  /*00f0*/  ISETP.NE.U32.AND P2, PT, RZ, UR4, PT ;  /* 0x00000004ff007c0c */ /* 0x000fe2000bf45070 */
[----:B------:R-:W3:Y:S01]  /*0100*/  I2F.U32.RP R4, UR4 ;  /* 0x0000000400047d06 */ /* 0x000ee20008209000 */
[----:B------:R-:W4:Y:S01]  /*0110*/  LDC.64 R8, c[0x0][0x388] ;  /* 0x0000e200ff087b82 */ /* 0x000f220000000a00 */
[----:B-1----:R-:W-:-:S06]  /*0120*/  USHF.R.U32.HI UR6, URZ, 0x1, UR7 ;  /* 0x00000001ff067899 */ /* 0x002fcc0008011607 */
[----:B---3--:R-:W1:Y:S01]  /*0130*/  MUFU.RCP R4, R4 ;  /* 0x0000000400047308 */ /* 0x008e620000001000 */
[----:B------:R-:W-:Y:S01]  /*0140*/  IMAD R7, RZ, RZ, -UR6 ;  /* 0x80000006ff077e24 */ /* 0x000fe2000f8e02ff */
[----:B-1----:R-:W-:-:S06]  /*0150*/  IADD3 R2, PT, PT, R4, 0xffffffe, RZ ;  /* 0x0ffffffe04027810 */ /* 0x002fcc0007ffe0ff */
[----:B------:R-:W1:Y:S08]  /*0160*/  I2F.U32.RP R4, UR6 ;  /* 0x0000000600047d06 */ /* 0x000e700008209000 */
[----:B------:R3:W5:Y:S08]  /*0170*/  F2I.FTZ.U32.TRUNC.NTZ R3, R2 ;  /* 0x0000000200037305 */ /* 0x000770000021f000 */
[----:B-1----:R-:W1:Y:S01]  /*0180*/  MUFU.RCP R4, R4 ;  /* 0x0000000400047308 */ /* 0x002e620000001000 */
[----:B---3--:R-:W-:-:S02]  /*0190*/  HFMA2 R2, -RZ, RZ, 0, 0 ;  /* 0x00000000ff027431 */ /* 0x008fc400000001ff */
[----:B-----5:R-:W-:-:S04]  /*01a0*/  IMAD R5, R5, R3, RZ ;  /* 0x0000000305057224 */ /* 0x020fc800078e02ff */
[----:B------:R-:W-:-:S06]  /*01b0*/  IMAD.HI.U32 R3, R3, R5, R2 ;  /* 0x0000000503037227 */ /* 0x000fcc00078e0002 */
[----:B------:R-:W-:Y:S01]  /*01c0*/  IMAD.HI.U32 R5, R3, R0, RZ ;  /* 0x0000000003057227 */ /* 0x000fe200078e00ff */
[----:B-1----:R-:W-:-:S04]  /*01d0*/  IADD3 R2, PT, PT, R4, 0xffffffe, RZ ;  /* 0x0ffffffe04027810 */ /* 0x002fc80007ffe0ff */
[----:B------:R-:W-:-:S05]  /*01e0*/  IADD3 R3, PT, PT, -R5, RZ, RZ ;  /* 0x000000ff05037210 */ /* 0x000fca0007ffe1ff */
[----:B------:R-:W-:-:S05]  /*01f0*/  IMAD R3, R3, UR4, R0 ;  /* 0x0000000403037c24 */ /* 0x000fca000f8e0200 */
[----:B------:R-:W-:-:S13]  /*0200*/  ISETP.GE.U32.AND P0, PT, R3, UR4, PT ;  /* 0x0000000403007c0c */ /* 0x000fda000bf06070 */
[----:B------:R-:W-:Y:S02]  /*0210*/  @P0 IADD3 R3, PT, PT, R3, -UR4, RZ ;  /* 0x8000000403030c10 */ /* 0x000fe4000fffe0ff */
[----:B------:R-:W-:Y:S02]  /*0220*/  @P0 IADD3 R5, PT, PT, R5, 0x1, RZ ;  /* 0x0000000105050810 */ /* 0x000fe40007ffe0ff */
[----:B------:R-:W-:Y:S02]  /*0230*/  ISETP.GE.U32.AND P1, PT, R3, UR4, PT ;  /* 0x0000000403007c0c */ /* 0x000fe4000bf26070 */
[----:B------:R1:W3:Y:S02]  /*0240*/  F2I.FTZ.U32.TRUNC.NTZ R3, R2 ;  /* 0x0000000200037305 */ /* 0x0002e4000021f000 */
[----:B-1----:R-:W-:-:S09]  /*0250*/  MOV R2, RZ ;  /* 0x000000ff00027202 */ /* 0x002fd20000000f00 */
[----:B------:R-:W-:Y:S02]  /*0260*/  @P1 IADD3 R5, PT, PT, R5, 0x1, RZ ;  /* 0x0000000105051810 */ /* 0x000fe40007ffe0ff */
[----:B------:R-:W-:Y:S01]  /*0270*/  @!P2 LOP3.LUT R5, RZ, UR4, RZ, 0x33, !PT ;  /* 0x00000004ff05ac12 */ /* 0x000fe2000f8e33ff */
[----:B---3--:R-:W-:Y:S01]  /*0280*/  IMAD R7, R7, R3, RZ ;  /* 0x0000000307077224 */ /* 0x008fe200078e02ff */
[----:B------:R-:W-:Y:S02]  /*0290*/  ISETP.NE.U32.AND P2, PT, RZ, UR6, PT ;  /* 0x00000006ff007c0c */ /* 0x000fe4000bf45070 */
[----:B------:R-:W-:Y:S01]  /*02a0*/  IADD3 R13, PT, PT, -R5, RZ, RZ ;  /* 0x000000ff050d7210 */ /* 0x000fe20007ffe1ff */
[----:B------:R-:W-:Y:S02]  /*02b0*/  IMAD.HI.U32 R4, R3, R7, R2 ;  /* 0x0000000703047227 */ /* 0x000fe400078e0002 */
[----:B------:R-:W1:Y:S02]  /*02c0*/  LDC.64 R2, c[0x0][0x380] ;  /* 0x0000e000ff027b82 */ /* 0x000e640000000a00 */
[----:B------:R-:W-:-:S02]  /*02d0*/  IMAD R13, R13, UR4, R0 ;  /* 0x000000040d0d7c24 */ /* 0x000fc4000f8e0200 */
[----:B------:R-:W-:Y:S02]  /*02e0*/  IMAD R5, R5, UR5, RZ ;  /* 0x0000000505057c24 */ /* 0x000fe4000f8e02ff */
[----:B------:R-:W-:-:S04]  /*02f0*/  IMAD.HI.U32 R4, R4, R13, RZ ;  /* 0x0000000d04047227 */ /* 0x000fc800078e00ff */
[----:B0-----:R-:W-:Y:S01]  /*0300*/  IMAD.WIDE.U32 R10, R13, 0x4, R10 ;  /* 0x000000040d0a7825 */ /* 0x001fe200078e000a */
[----:B------:R-:W-:-:S03]  /*0310*/  IADD3 R0, PT, PT, -R4, RZ, RZ ;  /* 0x000000ff04007210 */ /* 0x000fc60007ffe1ff */
[----:B----4-:R-:W-:Y:S02]  /*0320*/  IMAD.WIDE.U32 R8, R13, 0x4, R8 ;  /* 0x000000040d087825 */ /* 0x010fe400078e0008 */
[----:B--2---:R-:W2:Y:S02]  /*0330*/  LDG.E R10, desc[UR8][R10.64] ;  /* 0x000000080a0a7981 */ /* 0x004ea4000c1e1900 */
[----:B------:R-:W-:Y:S02]  /*0340*/  IMAD R0, R0, UR6, R13 ;  /* 0x0000000600007c24 */ /* 0x000fe4000f8e020d */
[----:B------:R-:W3:Y:S03]  /*0350*/  LDG.E R8, desc[UR8][R8.64] ;  /* 0x0000000808087981 */ /* 0x000ee6000c1e1900 */
[----:B------:R-:W-:-:S13]  /*0360*/  ISETP.GE.U32.AND P0, PT, R0, UR6, PT ;  /* 0x0000000600007c0c */ /* 0x000fda000bf06070 */
[----:B------:R-:W-:Y:S01]  /*0370*/  @P0 VIADD R0, R0, -UR6 ;  /* 0x8000000600000c36 */ /* 0x000fe20008000000 */
[----:B------:R-:W-:-:S04]  /*0380*/  @P0 IADD3 R4, PT, PT, R4, 0x1, RZ ;  /* 0x0000000104040810 */ /* 0x000fc80007ffe0ff */
[----:B------:R-:W-:-:S13]  /*0390*/  ISETP.GE.U32.AND P1, PT, R0, UR6, PT ;  /* 0x0000000600007c0c */ /* 0x000fda000bf26070 */
[----:B------:R-:W-:Y:S02]  /*03a0*/  @P1 IADD3 R4, PT, PT, R4, 0x1, RZ ;  /* 0x0000000104041810 */ /* 0x000fe40007ffe0ff */
[----:B------:R-:W-:-:S04]  /*03b0*/  @!P2 LOP3.LUT R4, RZ, UR6, RZ, 0x33, !PT ;  /* 0x00000006ff04ac12 */ /* 0x000fc8000f8e33ff */
[C---:B------:R-:W-:Y:S01]  /*03c0*/  IADD3 R0, PT, PT, -R4.reuse, RZ, RZ ;  /* 0x000000ff04007210 */ /* 0x040fe20007ffe1ff */
[----:B------:R-:W-:-:S04]  /*03d0*/  IMAD R5, R4, UR7, R5 ;  /* 0x0000000704057c24 */ /* 0x000fc8000f8e0205 */
[----:B------:R-:W-:-:S05]  /*03e0*/  IMAD R0, R0, UR6, R13 ;  /* 0x0000000600007c24 */ /* 0x000fca000f8e020d */
[----:B------:R-:W-:-:S04]  /*03f0*/  IADD3 R15, PT, PT, R0, R5, RZ ;  /* 0x00000005000f7210 */ /* 0x000fc80007ffe0ff */
[C---:B------:R-:W-:Y:S01]  /*0400*/  IADD3 R7, PT, PT, R15.reuse, UR6, RZ ;  /* 0x000000060f077c10 */ /* 0x040fe2000fffe0ff */
[----:B-1----:R-:W-:-:S04]  /*0410*/  IMAD.WIDE.U32 R12, R15, 0x4, R2 ;  /* 0x000000040f0c7825 */ /* 0x002fc800078e0002 */
[----:B------:R-:W-:Y:S01]  /*0420*/  IMAD.WIDE.U32 R4, R7, 0x4, R2 ;  /* 0x0000000407047825 */ /* 0x000fe200078e0002 */
[----:B------:R-:W3:Y:S01]  /*0430*/  LDG.E R17, desc[UR8][R12.64] ;  /* 0x000000080c117981 */ /* 0x000ee2000c1e1900 */
[----:B------:R-:W0:Y:S03]  /*0440*/  LDC.64 R2, c[0x0][0x398] ;  /* 0x0000e600ff027b82 */ /* 0x000e260000000a00 */
[----:B------:R-:W2:Y:S01]  /*0450*/  LDG.E R19, desc[UR8][R4.64] ;  /* 0x0000000804137981 */ /* 0x000ea2000c1e1900 */
[----:B0-----:R-:W-:-:S04]  /*0460*/  IMAD.WIDE.U32 R14, R15, 0x4, R2 ;  /* 0x000000040f0e7825 */ /* 0x001fc800078e0002 */
[----:B--2---:R-:W-:-:S04]  /*0470*/  FMUL R19, R10, R19 ;  /* 0x000000130a137220 */ /* 0x004fc80000400000 */
[----:B---3--:R-:W-:-:S05]  /*0480*/  FFMA R17, R8, R17, -R19 ;  /* 0x0000001108117223 */ /* 0x008fca0000000813 */
[----:B------:R-:W-:Y:S04]  /*0490*/  STG.E desc[UR8][R14.64], R17 ;  /* 0x000000110e007986 */ /* 0x000fe8000c101908 */
[----:B------:R-:W2:Y:S04]  /*04a0*/  LDG.E R19, desc[UR8][R4.64] ;  /* 0x0000000804137981 */ /* 0x000ea8000c1e1900 */
[----:B------:R-:W3:Y:S01]  /*04b0*/  LDG.E R11, desc[UR8][R12.64] ;  /* 0x000000080c0b7981 */ /* 0x000ee2000c1e1900 */
[----:B------:R-:W-:-:S04]  /*04c0*/  IMAD.WIDE.U32 R2, R7, 0x4, R2 ;  /* 0x0000000407027825 */ /* 0x000fc800078e0002 */
[----:B--2---:R-:W-:-:S04]  /*04d0*/  FMUL R19, R8, R19 ;  /* 0x0000001308137220 */ /* 0x004fc80000400000 */
[----:B---3--:R-:W-:-:S05]  /*04e0*/  FFMA R11, R10, R11, R19 ;  /* 0x0000000b0a0b7223 */ /* 0x008fca0000000013 */
[----:B------:R-:W-:Y:S01]  /*04f0*/  STG.E desc[UR8][R2.64], R11 ;  /* 0x0000000b02007986 */ /* 0x000fe2000c101908 */
[----:B------:R-:W-:Y:S05]  /*0500*/  EXIT ;  /* 0x000000000000794d */ /* 0x000fea0003800000 */
.L_x_0:
[----:B------:R-:W-:-:S00]  /*0510*/  BRA `(.L_x_0) ;  /* 0xfffffffc00fc7947 */ /* 0x000fc0000383ffff */
[----:B------:R-:W-:-:S00]  /*0520*/  NOP ;  /* 0x0000000000007918 */ /* 0x000fc00000000000 */
        /* <DEDUP_REMOVED lines=13> */
.L_x_1:


//--------------------- .nv.shared.reserved.0     --------------------------
	.section	.nv.shared.reserved.0,"aw",@nobits
	.weak		__nv_reservedSMEM_offset_0_alias
	.size		__nv_reservedSMEM_offset_0_alias, 0, 64
	.other		__nv_reservedSMEM_offset_0_alias,@"STO_CUDA_RESERVED_SHARED STV_DEFAULT"
__nv_reservedSMEM_offset_0_alias:
	.zero		0
	.zero		64


//--------------------- .nv.constant0.rope_f32    --------------------------
	.section	.nv.constant0.rope_f32,"a",@progbits
	.sectionflags	@""
	.align	4
.nv.constant0.rope_f32:
	.zero		940


//--------------------- SYMBOLS --------------------------

	.type		.nv.reservedSmem.offset0,@object
	.size		.nv.reservedSmem.offset0,0x4
